//
// Generated by NVIDIA NVVM Compiler
//
// Compiler Build ID: CL-36424714
// Cuda compilation tools, release 13.0, V13.0.88
// Based on NVVM 20.0.0
//

.version 9.0
.target sm_100
.address_size 64

	// .globl	_Z6sumVecPfi
.global .align 4 .f32 suma;
.global .align 8 .b8 ti[8000];
.global .align 8 .b8 tf[8000];

.visible .entry _Z6sumVecPfi(
	.param .u64 .ptr .align 1 _Z6sumVecPfi_param_0,
	.param .u32 _Z6sumVecPfi_param_1
)
{
	.reg .pred 	%p<3>;
	.reg .b32 	%r<7>;
	.reg .b32 	%f<4>;
	.reg .b64 	%rd<13>;

	ld.param.u64 	%rd2, [_Z6sumVecPfi_param_0];
	ld.param.u32 	%r2, [_Z6sumVecPfi_param_1];
	// begin inline asm
	mov.u64 	%rd3, %clock64;
	// end inline asm
	mov.u32 	%r3, %ntid.x;
	mov.u32 	%r4, %ctaid.x;
	mov.u32 	%r5, %tid.x;
	mad.lo.s32 	%r1, %r3, %r4, %r5;
	setp.ne.s32 	%p1, %r1, 0;
	@%p1 bra 	$L__BB0_2;
	mov.b32 	%r6, 0;
	st.global.u32 	[suma], %r6;
$L__BB0_2:
	setp.ge.s32 	%p2, %r1, %r2;
	@%p2 bra 	$L__BB0_4;
	ld.global.f32 	%f1, [suma];
	cvta.to.global.u64 	%rd4, %rd2;
	mul.wide.s32 	%rd5, %r1, 4;
	add.s64 	%rd6, %rd4, %rd5;
	ld.global.f32 	%f2, [%rd6];
	add.f32 	%f3, %f1, %f2;
	st.global.f32 	[suma], %f3;
$L__BB0_4:
	// begin inline asm
	mov.u64 	%rd7, %clock64;
	// end inline asm
	mul.wide.s32 	%rd8, %r1, 8;
	mov.u64 	%rd9, tf;
	add.s64 	%rd10, %rd9, %rd8;
	st.global.u64 	[%rd10], %rd7;
	mov.u64 	%rd11, ti;
	add.s64 	%rd12, %rd11, %rd8;
	st.global.u64 	[%rd12], %rd3;
	ret;

}


// ===== COMPILED SASS (sm_100) =====

	.target	sm_100

	.elftype	@"ET_EXEC"


//--------------------- .note.nv.tkinfo           --------------------------
	.section	.note.nv.tkinfo,"",@"SHT_NOTE"
	.sectionflags	@"SHF_NOTE_NV_TKINFO"
	.tkinfo
        /*0018*/ 	.word	0x00000002
        /*0030*/ 	.string	""
        /*0030*/ 	.string	"ptxas"
        /*0030*/ 	.string	"Cuda compilation tools, release 13.0, V13.0.88"
        /*0030*/ 	.string	"Build cuda_13.0.r13.0/compiler.36424714_0"
        /*0030*/ 	.string	"-arch sm_100 -m 64 "



//--------------------- .note.nv.cuinfo           --------------------------
	.section	.note.nv.cuinfo,"",@"SHT_NOTE"
	.sectionflags	@"SHF_NOTE_NV_CUINFO"
        /*0018*/ 	.short	0x0002
        /*001a*/ 	.short	0x0064
        /*001c*/ 	.short	0x0082
	.zero		2


//--------------------- .nv.info                  --------------------------
	.section	.nv.info,"",@"SHT_CUDA_INFO"
	.align	4


	//----- nvinfo : EIATTR_REGCOUNT
	.align		4
        /*0000*/ 	.byte	0x04, 0x2f
        /*0002*/ 	.short	(.L_4 - .L_3)
	.align		4
.L_3:
        /*0004*/ 	.word	index@(_Z6sumVecPfi)
        /*0008*/ 	.word	0x00000010


	//----- nvinfo : EIATTR_FRAME_SIZE
	.align		4
.L_4:
        /*000c*/ 	.byte	0x04, 0x11
        /*000e*/ 	.short	(.L_6 - .L_5)
	.align		4
.L_5:
        /*0010*/ 	.word	index@(_Z6sumVecPfi)
        /*0014*/ 	.word	0x00000000


	//----- nvinfo : EIATTR_MIN_STACK_SIZE
	.align		4
.L_6:
        /*0018*/ 	.byte	0x04, 0x12
        /*001a*/ 	.short	(.L_8 - .L_7)
	.align		4
.L_7:
        /*001c*/ 	.word	index@(_Z6sumVecPfi)
        /*0020*/ 	.word	0x00000000
.L_8:


//--------------------- .nv.compat                --------------------------
	.section	.nv.compat,"",@"SHT_CUDA_COMPAT_INFO"
	.align	4
        /*0000*/ 	.byte	0x02, 0x09, 0x00, 0x00, 0x02, 0x02, 0x01, 0x00, 0x02, 0x05, 0x05, 0x00, 0x03, 0x07, 0x01, 0x01
        /*0010*/ 	.byte	0x02, 0x03, 0x00, 0x00, 0x02, 0x06, 0x01, 0x00, 0x04, 0x0b, 0x08, 0x00, 0x09, 0x00, 0x00, 0x00
        /*0020*/ 	.byte	0x00, 0x00, 0x00, 0x00


//--------------------- .nv.info._Z6sumVecPfi     --------------------------
	.section	.nv.info._Z6sumVecPfi,"",@"SHT_CUDA_INFO"
	.sectionflags	@""
	.align	4


	//----- nvinfo : EIATTR_CUDA_API_VERSION
	.align		4
        /*0000*/ 	.byte	0x04, 0x37
        /*0002*/ 	.short	(.L_10 - .L_9)
.L_9:
        /*0004*/ 	.word	0x00000082


	//----- nvinfo : EIATTR_KPARAM_INFO
	.align		4
.L_10:
        /*0008*/ 	.byte	0x04, 0x17
        /*000a*/ 	.short	(.L_12 - .L_11)
.L_11:
        /*000c*/ 	.word	0x00000000
        /*0010*/ 	.short	0x0001
        /*0012*/ 	.short	0x0008
        /*0014*/ 	.byte	0x00, 0xf0, 0x11, 0x00


	//----- nvinfo : EIATTR_KPARAM_INFO
	.align		4
.L_12:
        /*0018*/ 	.byte	0x04, 0x17
        /*001a*/ 	.short	(.L_14 - .L_13)
.L_13:
        /*001c*/ 	.word	0x00000000
        /*0020*/ 	.short	0x0000
        /*0022*/ 	.short	0x0000
        /*0024*/ 	.byte	0x00, 0xf5, 0x21, 0x00


	//----- nvinfo : EIATTR_SPARSE_MMA_MASK
	.align		4
.L_14:
        /*0028*/ 	.byte	0x03, 0x50
        /*002a*/ 	.short	0x0000


	//----- nvinfo : EIATTR_MAXREG_COUNT
	.align		4
        /*002c*/ 	.byte	0x03, 0x1b
        /*002e*/ 	.short	0x00ff


	//----- nvinfo : EIATTR_MERCURY_ISA_VERSION
	.align		4
        /*0030*/ 	.byte	0x03, 0x5f
        /*0032*/ 	.short	0x0101


	//----- nvinfo : EIATTR_VRC_CTA_INIT_COUNT
	.align		4
        /*0034*/ 	.byte	0x02, 0x4a
	.zero		1
	.zero		1


	//----- nvinfo : EIATTR_EXIT_INSTR_OFFSETS
	.align		4
        /*0038*/ 	.byte	0x04, 0x1c
        /*003a*/ 	.short	(.L_16 - .L_15)


	//   ....[0]....
.L_15:
        /*003c*/ 	.word	0x000001b0


	//----- nvinfo : EIATTR_CBANK_PARAM_SIZE
	.align		4
.L_16:
        /*0040*/ 	.byte	0x03, 0x19
        /*0042*/ 	.short	0x000c


	//----- nvinfo : EIATTR_PARAM_CBANK
	.align		4
        /*0044*/ 	.byte	0x04, 0x0a
        /*0046*/ 	.short	(.L_18 - .L_17)
	.align		4
.L_17:
        /*0048*/ 	.word	index@(.nv.constant0._Z6sumVecPfi)
        /*004c*/ 	.short	0x0380
        /*004e*/ 	.short	0x000c


	//----- nvinfo : EIATTR_SW_WAR
	.align		4
.L_18:
        /*0050*/ 	.byte	0x04, 0x36
        /*0052*/ 	.short	(.L_20 - .L_19)
.L_19:
        /*0054*/ 	.word	0x00000008
.L_20:


//--------------------- .nv.callgraph             --------------------------
	.section	.nv.callgraph,"",@"SHT_CUDA_CALLGRAPH"
	.align	4
	.sectionentsize	8
	.align		4
        /*0000*/ 	.word	0x00000000
	.align		4
        /*0004*/ 	.word	0xffffffff
	.align		4
        /*0008*/ 	.word	0x00000000
	.align		4
        /*000c*/ 	.word	0xfffffffe
	.align		4
        /*0010*/ 	.word	0x00000000
	.align		4
        /*0014*/ 	.word	0xfffffffd
	.align		4
        /*0018*/ 	.word	0x00000000
	.align		4
        /*001c*/ 	.word	0xfffffffc


//--------------------- .nv.constant4             --------------------------
	.section	.nv.constant4,"a",@progbits
	.align	8
	.align		8
.nv.constant4:
        /*0000*/ 	.dword	suma
	.align		8
        /*0008*/ 	.dword	ti
	.align		8
        /*0010*/ 	.dword	tf


//--------------------- .text._Z6sumVecPfi        --------------------------
	.section	.text._Z6sumVecPfi,"ax",@progbits
	.align	128
        .global         _Z6sumVecPfi
        .type           _Z6sumVecPfi,@function
        .size           _Z6sumVecPfi,(.L_x_1 - _Z6sumVecPfi)
        .other          _Z6sumVecPfi,@"STO_CUDA_ENTRY STV_DEFAULT"
_Z6sumVecPfi:
.text._Z6sumVecPfi:
[----:B------:R-:W-:Y:S01]  /*0000*/  LDC R1, c[0x0][0x37c] ;  /* 0x0000df00ff017b82 */ /* 0x000fe20000000800 */
[----:B------:R-:W0:Y:S01]  /*0010*/  LDCU.64 UR4, c[0x0][0x358] ;  /* 0x00006b00ff0477ac */ /* 0x000e220008000a00 */
[----:B------:R-:W-:Y:S01]  /*0020*/  NOP ;  /* 0x0000000000007918 */ /* 0x000fe20000000000 */
[----:B------:R-:W-:Y:S01]  /*0030*/  CS2R R2, SR_CLOCKLO ;  /* 0x0000000000027805 */ /* 0x000fe20000015000 */
[----:B------:R-:W1:Y:S01]  /*0040*/  S2R R11, SR_CTAID.X ;  /* 0x00000000000b7919 */ /* 0x000e620000002500 */
[----:B------:R-:W1:Y:S01]  /*0050*/  LDCU UR6, c[0x0][0x360] ;  /* 0x00006c00ff0677ac */ /* 0x000e620008000800 */
[----:B------:R-:W1:Y:S01]  /*0060*/  S2R R0, SR_TID.X ;  /* 0x0000000000007919 */ /* 0x000e620000002100 */
[----:B------:R-:W2:Y:S01]  /*0070*/  LDCU UR7, c[0x0][0x388] ;  /* 0x00007100ff0777ac */ /* 0x000ea20008000800 */
[----:B-1----:R-:W-:-:S05]  /*0080*/  IMAD R11, R11, UR6, R0 ;  /* 0x000000060b0b7c24 */ /* 0x002fca000f8e0200 */
[C---:B--2---:R-:W-:Y:S02]  /*0090*/  ISETP.GE.AND P1, PT, R11.reuse, UR7, PT ;  /* 0x000000070b007c0c */ /* 0x044fe4000bf26270 */
[----:B------:R-:W-:-:S11]  /*00a0*/  ISETP.NE.AND P0, PT, R11, RZ, PT ;  /* 0x000000ff0b00720c */ /* 0x000fd60003f05270 */
[----:B------:R-:W1:Y:S08]  /*00b0*/  @!P1 LDC.64 R6, c[0x0][0x380] ;  /* 0x0000e000ff069b82 */ /* 0x000e700000000a00 */
[----:B------:R-:W0:Y:S08]  /*00c0*/  @!P0 LDC.64 R4, c[0x4][RZ] ;  /* 0x01000000ff048b82 */ /* 0x000e300000000a00 */
[----:B------:R-:W2:Y:S01]  /*00d0*/  @!P1 LDC.64 R8, c[0x4][RZ] ;  /* 0x01000000ff089b82 */ /* 0x000ea20000000a00 */
[----:B-1----:R-:W-:Y:S01]  /*00e0*/  @!P1 IMAD.WIDE R6, R11, 0x4, R6 ;  /* 0x000000040b069825 */ /* 0x002fe200078e0206 */
[----:B0-----:R-:W-:Y:S05]  /*00f0*/  @!P0 STG.E desc[UR4][R4.64], RZ ;  /* 0x000000ff04008986 */ /* 0x001fea000c101904 */
[----:B------:R-:W3:Y:S04]  /*0100*/  @!P1 LDG.E R6, desc[UR4][R6.64] ;  /* 0x0000000406069981 */ /* 0x000ee8000c1e1900 */
[----:B--2---:R-:W3:Y:S02]  /*0110*/  @!P1 LDG.E R13, desc[UR4][R8.64] ;  /* 0x00000004080d9981 */ /* 0x004ee4000c1e1900 */
[----:B---3--:R-:W-:-:S05]  /*0120*/  @!P1 FADD R13, R6, R13 ;  /* 0x0000000d060d9221 */ /* 0x008fca0000000000 */
[----:B------:R0:W-:Y:S02]  /*0130*/  @!P1 STG.E desc[UR4][R8.64], R13 ;  /* 0x0000000d08009986 */ /* 0x0001e4000c101904 */
[----:B0-----:R-:W-:Y:S01]  /*0140*/  CS2R R8, SR_CLOCKLO ;  /* 0x0000000000087805 */ /* 0x001fe20000015000 */
[----:B------:R-:W0:Y:S08]  /*0150*/  LDC.64 R4, c[0x4][0x10] ;  /* 0x01000400ff047b82 */ /* 0x000e300000000a00 */
[----:B------:R-:W1:Y:S01]  /*0160*/  LDC.64 R6, c[0x4][0x8] ;  /* 0x01000200ff067b82 */ /* 0x000e620000000a00 */
[----:B0-----:R-:W-:-:S05]  /*0170*/  IMAD.WIDE R4, R11, 0x8, R4 ;  /* 0x000000080b047825 */ /* 0x001fca00078e0204 */
[----:B------:R-:W-:Y:S01]  /*0180*/  STG.E.64 desc[UR4][R4.64], R8 ;  /* 0x0000000804007986 */ /* 0x000fe2000c101b04 */
[----:B-1----:R-:W-:-:S05]  /*0190*/  IMAD.WIDE R6, R11, 0x8, R6 ;  /* 0x000000080b067825 */ /* 0x002fca00078e0206 */
[----:B------:R-:W-:Y:S01]  /*01a0*/  STG.E.64 desc[UR4][R6.64], R2 ;  /* 0x0000000206007986 */ /* 0x000fe2000c101b04 */
[----:B------:R-:W-:Y:S05]  /*01b0*/  EXIT ;  /* 0x000000000000794d */ /* 0x000fea0003800000 */
.L_x_0:
[----:B------:R-:W-:-:S00]  /*01c0*/  BRA `(.L_x_0) ;  /* 0xfffffffc00fc7947 */ /* 0x000fc0000383ffff */
[----:B------:R-:W-:-:S00]  /*01d0*/  NOP ;  /* 0x0000000000007918 */ /* 0x000fc00000000000 */
        /* <DEDUP_REMOVED lines=10> */
.L_x_1:


//--------------------- .nv.shared.reserved.0     --------------------------
	.section	.nv.shared.reserved.0,"aw",@nobits
	.weak		__nv_reservedSMEM_offset_0_alias
	.size		__nv_reservedSMEM_offset_0_alias, 0, 64
	.other		__nv_reservedSMEM_offset_0_alias,@"STO_CUDA_RESERVED_SHARED STV_DEFAULT"
__nv_reservedSMEM_offset_0_alias:
	.zero		0
	.zero		64


//--------------------- .nv.global                --------------------------
	.section	.nv.global,"aw",@nobits
	.align	8
.nv.global:
	.type		tf,@object
	.size		tf,(ti - tf)
tf:
	.zero		8000
	.type		ti,@object
	.size		ti,(suma - ti)
ti:
	.zero		8000
	.type		suma,@object
	.size		suma,(.L_0 - suma)
suma:
	.zero		4
.L_0:


//--------------------- .nv.constant0._Z6sumVecPfi --------------------------
	.section	.nv.constant0._Z6sumVecPfi,"a",@progbits
	.sectionflags	@""
	.align	4
.nv.constant0._Z6sumVecPfi:
	.zero		908


//--------------------- SYMBOLS --------------------------

	.type		.nv.reservedSmem.offset0,@object
	.size		.nv.reservedSmem.offset0,0x4
